	.headerflags	@"EF_CUDA_TEXMODE_UNIFIED EF_CUDA_64BIT_ADDRESS EF_CUDA_ACCELERATORS EF_CUDA_SM90 EF_CUDA_VIRTUAL_SM(EF_CUDA_SM90)"
	.elftype	@"ET_EXEC"


//--------------------- .nv.info                  --------------------------
	.section	.nv.info,"",@"SHT_CUDA_INFO"
	.align	4


	//----- nvinfo : EIATTR_REGCOUNT
	.align		4
        /*0000*/ 	.byte	0x04, 0x2f
        /*0002*/ 	.short	(.L_3 - .L_2)
	.align		4
.L_2:
        /*0004*/ 	.word	index@(triton_poi_fused__native_batch_norm_legit_no_training_convolution_relu_10)
        /*0008*/ 	.word	0x00000013


	//----- nvinfo : EIATTR_MIN_STACK_SIZE
	.align		4
.L_3:
        /*000c*/ 	.byte	0x04, 0x12
        /*000e*/ 	.short	(.L_5 - .L_4)
	.align		4
.L_4:
        /*0010*/ 	.word	index@(triton_poi_fused__native_batch_norm_legit_no_training_convolution_relu_10)
        /*0014*/ 	.word	0x00000000


	//----- nvinfo : EIATTR_FRAME_SIZE
	.align		4
.L_5:
        /*0018*/ 	.byte	0x04, 0x11
        /*001a*/ 	.short	(.L_7 - .L_6)
	.align		4
.L_6:
        /*001c*/ 	.word	index@(triton_poi_fused__native_batch_norm_legit_no_training_convolution_relu_10)
        /*0020*/ 	.word	0x00000000


	//----- nvinfo : EIATTR_MIN_STACK_SIZE
	.align		4
.L_7:
        /*0024*/ 	.byte	0x04, 0x12
        /*0026*/ 	.short	(.L_9 - .L_8)
	.align		4
.L_8:
        /*0028*/ 	.word	index@(triton_poi_fused__native_batch_norm_legit_no_training_convolution_relu_10)
        /*002c*/ 	.word	0x00000000
.L_9:


//--------------------- .nv.info.triton_poi_fused__native_batch_norm_legit_no_training_convolution_relu_10 --------------------------
	.section	.nv.info.triton_poi_fused__native_batch_norm_legit_no_training_convolution_relu_10,"",@"SHT_CUDA_INFO"
	.sectionflags	@""
	.align	4


	//----- nvinfo : EIATTR_CUDA_API_VERSION
	.align		4
        /*0000*/ 	.byte	0x04, 0x37
        /*0002*/ 	.short	(.L_11 - .L_10)
.L_10:
        /*0004*/ 	.word	0x0000007c


	//----- nvinfo : EIATTR_KPARAM_INFO
	.align		4
.L_11:
        /*0008*/ 	.byte	0x04, 0x17
        /*000a*/ 	.short	(.L_13 - .L_12)
.L_12:
        /*000c*/ 	.word	0x00000000
        /*0010*/ 	.short	0x0007
        /*0012*/ 	.short	0x0038
        /*0014*/ 	.byte	0x00, 0xf0, 0x11, 0x00


	//----- nvinfo : EIATTR_KPARAM_INFO
	.align		4
.L_13:
        /*0018*/ 	.byte	0x04, 0x17
        /*001a*/ 	.short	(.L_15 - .L_14)
.L_14:
        /*001c*/ 	.word	0x00000000
        /*0020*/ 	.short	0x0006
        /*0022*/ 	.short	0x0030
        /*0024*/ 	.byte	0x00, 0xf4, 0x21, 0x00


	//----- nvinfo : EIATTR_KPARAM_INFO
	.align		4
.L_15:
        /*0028*/ 	.byte	0x04, 0x17
        /*002a*/ 	.short	(.L_17 - .L_16)
.L_16:
        /*002c*/ 	.word	0x00000000
        /*0030*/ 	.short	0x0005
        /*0032*/ 	.short	0x0028
        /*0034*/ 	.byte	0x00, 0xf4, 0x21, 0x00


	//----- nvinfo : EIATTR_KPARAM_INFO
	.align		4
.L_17:
        /*0038*/ 	.byte	0x04, 0x17
        /*003a*/ 	.short	(.L_19 - .L_18)
.L_18:
        /*003c*/ 	.word	0x00000000
        /*0040*/ 	.short	0x0004
        /*0042*/ 	.short	0x0020
        /*0044*/ 	.byte	0x00, 0xf4, 0x21, 0x00


	//----- nvinfo : EIATTR_KPARAM_INFO
	.align		4
.L_19:
        /*0048*/ 	.byte	0x04, 0x17
        /*004a*/ 	.short	(.L_21 - .L_20)
.L_20:
        /*004c*/ 	.word	0x00000000
        /*0050*/ 	.short	0x0003
        /*0052*/ 	.short	0x0018
        /*0054*/ 	.byte	0x00, 0xf4, 0x21, 0x00


	//----- nvinfo : EIATTR_KPARAM_INFO
	.align		4
.L_21:
        /*0058*/ 	.byte	0x04, 0x17
        /*005a*/ 	.short	(.L_23 - .L_22)
.L_22:
        /*005c*/ 	.word	0x00000000
        /*0060*/ 	.short	0x0002
        /*0062*/ 	.short	0x0010
        /*0064*/ 	.byte	0x00, 0xf4, 0x21, 0x00


	//----- nvinfo : EIATTR_KPARAM_INFO
	.align		4
.L_23:
        /*0068*/ 	.byte	0x04, 0x17
        /*006a*/ 	.short	(.L_25 - .L_24)
.L_24:
        /*006c*/ 	.word	0x00000000
        /*0070*/ 	.short	0x0001
        /*0072*/ 	.short	0x0008
        /*0074*/ 	.byte	0x00, 0xf4, 0x21, 0x00


	//----- nvinfo : EIATTR_KPARAM_INFO
	.align		4
.L_25:
        /*0078*/ 	.byte	0x04, 0x17
        /*007a*/ 	.short	(.L_27 - .L_26)
.L_26:
        /*007c*/ 	.word	0x00000000
        /*0080*/ 	.short	0x0000
        /*0082*/ 	.short	0x0000
        /*0084*/ 	.byte	0x00, 0xf4, 0x21, 0x00


	//----- nvinfo : EIATTR_SPARSE_MMA_MASK
	.align		4
.L_27:
        /*0088*/ 	.byte	0x03, 0x50
        /*008a*/ 	.short	0x0000


	//----- nvinfo : EIATTR_MAXREG_COUNT
	.align		4
        /*008c*/ 	.byte	0x03, 0x1b
        /*008e*/ 	.short	0x00ff


	//----- nvinfo : EIATTR_EXIT_INSTR_OFFSETS
	.align		4
        /*0090*/ 	.byte	0x04, 0x1c
        /*0092*/ 	.short	(.L_29 - .L_28)


	//   ....[0]....
.L_28:
        /*0094*/ 	.word	0x00000320


	//----- nvinfo : EIATTR_REQNTID
	.align		4
.L_29:
        /*0098*/ 	.byte	0x04, 0x10
        /*009a*/ 	.short	(.L_31 - .L_30)
.L_30:
        /*009c*/ 	.word	0x00000080
        /*00a0*/ 	.word	0x00000001
        /*00a4*/ 	.word	0x00000001


	//----- nvinfo : EIATTR_CBANK_PARAM_SIZE
	.align		4
.L_31:
        /*00a8*/ 	.byte	0x03, 0x19
        /*00aa*/ 	.short	0x003c


	//----- nvinfo : EIATTR_PARAM_CBANK
	.align		4
        /*00ac*/ 	.byte	0x04, 0x0a
        /*00ae*/ 	.short	(.L_33 - .L_32)
	.align		4
.L_32:
        /*00b0*/ 	.word	index@(.nv.constant0.triton_poi_fused__native_batch_norm_legit_no_training_convolution_relu_10)
        /*00b4*/ 	.short	0x0210
        /*00b6*/ 	.short	0x003c


	//----- nvinfo : EIATTR_SW_WAR
	.align		4
.L_33:
        /*00b8*/ 	.byte	0x04, 0x36
        /*00ba*/ 	.short	(.L_35 - .L_34)
.L_34:
        /*00bc*/ 	.word	0x00000008
.L_35:


//--------------------- .nv.callgraph             --------------------------
	.section	.nv.callgraph,"",@"SHT_CUDA_CALLGRAPH"
	.align	4
	.sectionentsize	8
	.align		4
        /*0000*/ 	.word	0x00000000
	.align		4
        /*0004*/ 	.word	0xffffffff
	.align		4
        /*0008*/ 	.word	0x00000000
	.align		4
        /*000c*/ 	.word	0xfffffffe
	.align		4
        /*0010*/ 	.word	0x00000000
	.align		4
        /*0014*/ 	.word	0xfffffffd
	.align		4
        /*0018*/ 	.word	0x00000000
	.align		4
        /*001c*/ 	.word	0xfffffffc


//--------------------- .nv.constant4             --------------------------
	.section	.nv.constant4,"a",@progbits
	.align	8
	.align		8
.nv.constant4:
        /*0000*/ 	.dword	_$_str
	.align		8
        /*0008*/ 	.dword	_$_str_$_2


//--------------------- .text.triton_poi_fused__native_batch_norm_legit_no_training_convolution_relu_10 --------------------------
	.section	.text.triton_poi_fused__native_batch_norm_legit_no_training_convolution_relu_10,"ax",@progbits
	.align	128
        .global         triton_poi_fused__native_batch_norm_legit_no_training_convolution_relu_10
        .type           triton_poi_fused__native_batch_norm_legit_no_training_convolution_relu_10,@function
        .size           triton_poi_fused__native_batch_norm_legit_no_training_convolution_relu_10,(.L_x_1 - triton_poi_fused__native_batch_norm_legit_no_training_convolution_relu_10)
        .other          triton_poi_fused__native_batch_norm_legit_no_training_convolution_relu_10,@"STO_CUDA_ENTRY STV_DEFAULT"
triton_poi_fused__native_batch_norm_legit_no_training_convolution_relu_10:
.text.triton_poi_fused__native_batch_norm_legit_no_training_convolution_relu_10:
[----:B------:R-:W-:Y:S01]  /*0000*/  LDC R1, c[0x0][0x28] ;  /* 0x00000a00ff017b82 */ /* 0x000fe20000000800 */
[----:B------:R-:W1:Y:S07]  /*0010*/  S2R R0, SR_TID.X ;  /* 0x0000000000007919 */ /* 0x000e6e0000002100 */
[----:B------:R-:W2:Y:S01]  /*0020*/  LDC.64 R10, c[0x0][0x228] ;  /* 0x00008a00ff0a7b82 */ /* 0x000ea20000000a00 */
[----:B------:R-:W-:Y:S01]  /*0030*/  ULDC.64 UR4, c[0x0][0x208] ;  /* 0x0000820000047ab9 */ /* 0x000fe20000000a00 */
[----:B------:R-:W3:Y:S06]  /*0040*/  S2R R3, SR_CTAID.X ;  /* 0x0000000000037919 */ /* 0x000eec0000002500 */
[----:B------:R-:W4:Y:S08]  /*0050*/  LDC.64 R6, c[0x0][0x218] ;  /* 0x00008600ff067b82 */ /* 0x000f300000000a00 */
[----:B------:R-:W5:Y:S08]  /*0060*/  LDC.64 R8, c[0x0][0x220] ;  /* 0x00008800ff087b82 */ /* 0x000f700000000a00 */
[----:B------:R-:W5:Y:S01]  /*0070*/  LDC.64 R12, c[0x0][0x230] ;  /* 0x00008c00ff0c7b82 */ /* 0x000f620000000a00 */
[----:B-1----:R-:W-:-:S07]  /*0080*/  LOP3.LUT R0, R0, 0x7f, RZ, 0xc0, !PT ;  /* 0x0000007f00007812 */ /* 0x002fce00078ec0ff */
[----:B------:R-:W1:Y:S01]  /*0090*/  LDC.64 R4, c[0x0][0x238] ;  /* 0x00008e00ff047b82 */ /* 0x000e620000000a00 */
[----:B---3--:R-:W-:Y:S02]  /*00a0*/  SHF.R.S32.HI R2, RZ, 0x18, R3 ;  /* 0x00000018ff027819 */ /* 0x008fe40000011403 */
[----:B------:R-:W-:Y:S02]  /*00b0*/  LEA R0, R3, R0, 0x7 ;  /* 0x0000000003007211 */ /* 0x000fe400078e38ff */
[----:B------:R-:W-:-:S04]  /*00c0*/  SGXT R3, R2, 0x1 ;  /* 0x000000010203781a */ /* 0x000fc80000000200 */
[----:B------:R-:W-:-:S04]  /*00d0*/  LEA.HI R3, R3, R0, RZ, 0x7 ;  /* 0x0000000003037211 */ /* 0x000fc800078f38ff */
[----:B------:R-:W-:-:S04]  /*00e0*/  LOP3.LUT R3, R3, 0xffffff80, RZ, 0xc0, !PT ;  /* 0xffffff8003037812 */ /* 0x000fc800078ec0ff */
[----:B------:R-:W-:Y:S02]  /*00f0*/  IADD3 R15, R0, -R3, RZ ;  /* 0x80000003000f7210 */ /* 0x000fe40007ffe0ff */
[----:B------:R-:W3:Y:S03]  /*0100*/  LDC.64 R2, c[0x0][0x210] ;  /* 0x00008400ff027b82 */ /* 0x000ee60000000a00 */
[----:B--2---:R-:W-:-:S05]  /*0110*/  IMAD.WIDE R10, R15, 0x4, R10 ;  /* 0x000000040f0a7825 */ /* 0x004fca00078e020a */
[----:B------:R2:W2:Y:S01]  /*0120*/  LDG.E.EL R16, desc[UR4][R10.64] ;  /* 0x000000040a107981 */ /* 0x0004a2000c2e1900 */
[----:B----4-:R-:W-:-:S04]  /*0130*/  IMAD.WIDE R6, R15, 0x4, R6 ;  /* 0x000000040f067825 */ /* 0x010fc800078e0206 */
[C---:B-----5:R-:W-:Y:S02]  /*0140*/  IMAD.WIDE R8, R15.reuse, 0x4, R8 ;  /* 0x000000040f087825 */ /* 0x060fe400078e0208 */
[----:B------:R4:W5:Y:S02]  /*0150*/  LDG.E.EL R7, desc[UR4][R6.64] ;  /* 0x0000000406077981 */ /* 0x000964000c2e1900 */
[----:B---3--:R-:W-:Y:S02]  /*0160*/  IMAD.WIDE R2, R0, 0x4, R2 ;  /* 0x0000000400027825 */ /* 0x008fe400078e0202 */
[----:B------:R-:W3:Y:S04]  /*0170*/  LDG.E.EL R8, desc[UR4][R8.64] ;  /* 0x0000000408087981 */ /* 0x000ee8000c2e1900 */
[----:B------:R-:W5:Y:S01]  /*0180*/  LDG.E R14, desc[UR4][R2.64] ;  /* 0x00000004020e7981 */ /* 0x000f62000c1e1900 */
[----:B0-2---:R-:W-:-:S04]  /*0190*/  IMAD.WIDE R10, R15, 0x4, R12 ;  /* 0x000000040f0a7825 */ /* 0x005fc800078e020c */
[----:B-1----:R-:W-:Y:S02]  /*01a0*/  IMAD.WIDE R12, R15, 0x4, R4 ;  /* 0x000000040f0c7825 */ /* 0x002fe400078e0204 */
[----:B------:R-:W2:Y:S01]  /*01b0*/  LDG.E.EL R10, desc[UR4][R10.64] ;  /* 0x000000040a0a7981 */ /* 0x000ea2000c2e1900 */
[----:B----4-:R-:W-:Y:S01]  /*01c0*/  HFMA2.MMA R6, -RZ, RZ, 1.625, 0 ;  /* 0x3e800000ff067435 */ /* 0x010fe200000001ff */
[----:B------:R-:W0:Y:S02]  /*01d0*/  LDC.64 R4, c[0x0][0x240] ;  /* 0x00009000ff047b82 */ /* 0x000e240000000a00 */
[----:B------:R-:W2:Y:S01]  /*01e0*/  LDG.E.EL R13, desc[UR4][R12.64] ;  /* 0x000000040c0d7981 */ /* 0x000ea2000c2e1900 */
[----:B0-----:R-:W-:-:S04]  /*01f0*/  IMAD.WIDE R4, R0, 0x4, R4 ;  /* 0x0000000400047825 */ /* 0x001fc800078e0204 */
[----:B------:R-:W-:-:S04]  /*0200*/  FADD R16, R16, 9.9999997473787516356e-06 ;  /* 0x3727c5ac10107421 */ /* 0x000fc80000000000 */
[----:B------:R-:W0:Y:S02]  /*0210*/  MUFU.SQRT R15, R16 ;  /* 0x00000010000f7308 */ /* 0x000e240000002000 */
[C---:B0-----:R-:W-:Y:S02]  /*0220*/  FSETP.GT.AND P0, PT, R15.reuse, 8.50705917302346158658e+37, PT ;  /* 0x7e8000000f00780b */ /* 0x041fe40003f04000 */
[----:B------:R-:W-:-:S11]  /*0230*/  FSETP.GEU.AND P1, PT, R15, 1.175494350822287508e-38, PT ;  /* 0x008000000f00780b */ /* 0x000fd60003f2e000 */
[----:B------:R-:W-:-:S04]  /*0240*/  @P0 FMUL R15, R15, 0.25 ;  /* 0x3e8000000f0f0820 */ /* 0x000fc80000400000 */
[----:B------:R-:W-:-:S06]  /*0250*/  @!P1 FMUL R15, R15, 16777216 ;  /* 0x4b8000000f0f9820 */ /* 0x000fcc0000400000 */
[----:B------:R-:W0:Y:S01]  /*0260*/  MUFU.RCP R15, R15 ;  /* 0x0000000f000f7308 */ /* 0x000e220000001000 */
[----:B------:R-:W-:Y:S01]  /*0270*/  FSEL R6, R6, 1, P0 ;  /* 0x3f80000006067808 */ /* 0x000fe20000000000 */
[----:B-----5:R-:W-:-:S04]  /*0280*/  FADD R7, R14, R7 ;  /* 0x000000070e077221 */ /* 0x020fc80000000000 */
[----:B------:R-:W-:Y:S01]  /*0290*/  @!P1 FMUL R6, R6, 16777216 ;  /* 0x4b80000006069820 */ /* 0x000fe20000400000 */
[----:B---3--:R-:W-:-:S03]  /*02a0*/  FADD R8, -R8, R7 ;  /* 0x0000000708087221 */ /* 0x008fc60000000100 */
[----:B0-----:R-:W-:-:S04]  /*02b0*/  FMUL R9, R15, R6 ;  /* 0x000000060f097220 */ /* 0x001fc80000400000 */
[----:B------:R-:W-:-:S04]  /*02c0*/  FMUL R8, R8, R9 ;  /* 0x0000000908087220 */ /* 0x000fc80000400000 */
[----:B--2---:R-:W-:-:S05]  /*02d0*/  FFMA R8, R10, R8, R13 ;  /* 0x000000080a087223 */ /* 0x004fca000000000d */
[----:B------:R-:W-:-:S04]  /*02e0*/  FSETP.GEU.AND P0, PT, R8, RZ, PT ;  /* 0x000000ff0800720b */ /* 0x000fc80003f0e000 */
[----:B------:R-:W-:Y:S01]  /*02f0*/  FSEL R9, R8, RZ, P0 ;  /* 0x000000ff08097208 */ /* 0x000fe20000000000 */
[----:B------:R-:W-:Y:S04]  /*0300*/  STG.E desc[UR4][R2.64], R7 ;  /* 0x0000000702007986 */ /* 0x000fe8000c101904 */
[----:B------:R-:W-:Y:S01]  /*0310*/  STG.E desc[UR4][R4.64], R9 ;  /* 0x0000000904007986 */ /* 0x000fe2000c101904 */
[----:B------:R-:W-:Y:S05]  /*0320*/  EXIT ;  /* 0x000000000000794d */ /* 0x000fea0003800000 */
.L_x_0:
[----:B------:R-:W-:-:S00]  /*0330*/  BRA `(.L_x_0) ;  /* 0xfffffffc00fc7947 */ /* 0x000fc0000383ffff */
[----:B------:R-:W-:-:S00]  /*0340*/  NOP ;  /* 0x0000000000007918 */ /* 0x000fc00000000000 */
        /* <DEDUP_REMOVED lines=11> */
.L_x_1:


//--------------------- .nv.global.init           --------------------------
	.section	.nv.global.init,"aw",@progbits
.nv.global.init:
	.type		_$_str,@object
	.size		_$_str,(_$_str_$_2 - _$_str)
_$_str:
        /*0000*/ 	.byte	0x5f, 0x5f, 0x43, 0x55, 0x44, 0x41, 0x5f, 0x46, 0x54, 0x5a, 0x00
	.type		_$_str_$_2,@object
	.size		_$_str_$_2,(.L_1 - _$_str_$_2)
_$_str_$_2:
        /*000b*/ 	.byte	0x5f, 0x5f, 0x43, 0x55, 0x44, 0x41, 0x5f, 0x50, 0x52, 0x45, 0x43, 0x5f, 0x53, 0x51, 0x52, 0x54
        /*001b*/ 	.byte	0x00
.L_1:


//--------------------- .nv.constant0.triton_poi_fused__native_batch_norm_legit_no_training_convolution_relu_10 --------------------------
	.section	.nv.constant0.triton_poi_fused__native_batch_norm_legit_no_training_convolution_relu_10,"a",@progbits
	.sectionflags	@""
	.align	4
.nv.constant0.triton_poi_fused__native_batch_norm_legit_no_training_convolution_relu_10:
	.zero		588
